	.headerflags	@"EF_CUDA_TEXMODE_UNIFIED EF_CUDA_64BIT_ADDRESS EF_CUDA_ACCELERATORS EF_CUDA_SM90 EF_CUDA_VIRTUAL_SM(EF_CUDA_SM90)"
	.elftype	@"ET_EXEC"


//--------------------- .nv.info                  --------------------------
	.section	.nv.info,"",@"SHT_CUDA_INFO"
	.align	4


	//----- nvinfo : EIATTR_REGCOUNT
	.align		4
        /*0000*/ 	.byte	0x04, 0x2f
        /*0002*/ 	.short	(.L_1 - .L_0)
	.align		4
.L_0:
        /*0004*/ 	.word	index@(triton_poi_fused_cat_21)
        /*0008*/ 	.word	0x00000016


	//----- nvinfo : EIATTR_MIN_STACK_SIZE
	.align		4
.L_1:
        /*000c*/ 	.byte	0x04, 0x12
        /*000e*/ 	.short	(.L_3 - .L_2)
	.align		4
.L_2:
        /*0010*/ 	.word	index@(triton_poi_fused_cat_21)
        /*0014*/ 	.word	0x00000000


	//----- nvinfo : EIATTR_FRAME_SIZE
	.align		4
.L_3:
        /*0018*/ 	.byte	0x04, 0x11
        /*001a*/ 	.short	(.L_5 - .L_4)
	.align		4
.L_4:
        /*001c*/ 	.word	index@(triton_poi_fused_cat_21)
        /*0020*/ 	.word	0x00000000


	//----- nvinfo : EIATTR_MIN_STACK_SIZE
	.align		4
.L_5:
        /*0024*/ 	.byte	0x04, 0x12
        /*0026*/ 	.short	(.L_7 - .L_6)
	.align		4
.L_6:
        /*0028*/ 	.word	index@(triton_poi_fused_cat_21)
        /*002c*/ 	.word	0x00000000
.L_7:


//--------------------- .nv.info.triton_poi_fused_cat_21 --------------------------
	.section	.nv.info.triton_poi_fused_cat_21,"",@"SHT_CUDA_INFO"
	.sectionflags	@""
	.align	4


	//----- nvinfo : EIATTR_CUDA_API_VERSION
	.align		4
        /*0000*/ 	.byte	0x04, 0x37
        /*0002*/ 	.short	(.L_9 - .L_8)
.L_8:
        /*0004*/ 	.word	0x0000007c


	//----- nvinfo : EIATTR_KPARAM_INFO
	.align		4
.L_9:
        /*0008*/ 	.byte	0x04, 0x17
        /*000a*/ 	.short	(.L_11 - .L_10)
.L_10:
        /*000c*/ 	.word	0x00000000
        /*0010*/ 	.short	0x0005
        /*0012*/ 	.short	0x0028
        /*0014*/ 	.byte	0x00, 0xf0, 0x11, 0x00


	//----- nvinfo : EIATTR_KPARAM_INFO
	.align		4
.L_11:
        /*0018*/ 	.byte	0x04, 0x17
        /*001a*/ 	.short	(.L_13 - .L_12)
.L_12:
        /*001c*/ 	.word	0x00000000
        /*0020*/ 	.short	0x0004
        /*0022*/ 	.short	0x0020
        /*0024*/ 	.byte	0x00, 0xf4, 0x21, 0x00


	//----- nvinfo : EIATTR_KPARAM_INFO
	.align		4
.L_13:
        /*0028*/ 	.byte	0x04, 0x17
        /*002a*/ 	.short	(.L_15 - .L_14)
.L_14:
        /*002c*/ 	.word	0x00000000
        /*0030*/ 	.short	0x0003
        /*0032*/ 	.short	0x0018
        /*0034*/ 	.byte	0x00, 0xf4, 0x21, 0x00


	//----- nvinfo : EIATTR_KPARAM_INFO
	.align		4
.L_15:
        /*0038*/ 	.byte	0x04, 0x17
        /*003a*/ 	.short	(.L_17 - .L_16)
.L_16:
        /*003c*/ 	.word	0x00000000
        /*0040*/ 	.short	0x0002
        /*0042*/ 	.short	0x0010
        /*0044*/ 	.byte	0x00, 0xf4, 0x21, 0x00


	//----- nvinfo : EIATTR_KPARAM_INFO
	.align		4
.L_17:
        /*0048*/ 	.byte	0x04, 0x17
        /*004a*/ 	.short	(.L_19 - .L_18)
.L_18:
        /*004c*/ 	.word	0x00000000
        /*0050*/ 	.short	0x0001
        /*0052*/ 	.short	0x0008
        /*0054*/ 	.byte	0x00, 0xf4, 0x21, 0x00


	//----- nvinfo : EIATTR_KPARAM_INFO
	.align		4
.L_19:
        /*0058*/ 	.byte	0x04, 0x17
        /*005a*/ 	.short	(.L_21 - .L_20)
.L_20:
        /*005c*/ 	.word	0x00000000
        /*0060*/ 	.short	0x0000
        /*0062*/ 	.short	0x0000
        /*0064*/ 	.byte	0x00, 0xf4, 0x21, 0x00


	//----- nvinfo : EIATTR_SPARSE_MMA_MASK
	.align		4
.L_21:
        /*0068*/ 	.byte	0x03, 0x50
        /*006a*/ 	.short	0x0000


	//----- nvinfo : EIATTR_MAXREG_COUNT
	.align		4
        /*006c*/ 	.byte	0x03, 0x1b
        /*006e*/ 	.short	0x00ff


	//----- nvinfo : EIATTR_EXIT_INSTR_OFFSETS
	.align		4
        /*0070*/ 	.byte	0x04, 0x1c
        /*0072*/ 	.short	(.L_23 - .L_22)


	//   ....[0]....
.L_22:
        /*0074*/ 	.word	0x000001e0


	//----- nvinfo : EIATTR_REQNTID
	.align		4
.L_23:
        /*0078*/ 	.byte	0x04, 0x10
        /*007a*/ 	.short	(.L_25 - .L_24)
.L_24:
        /*007c*/ 	.word	0x00000100
        /*0080*/ 	.word	0x00000001
        /*0084*/ 	.word	0x00000001


	//----- nvinfo : EIATTR_CBANK_PARAM_SIZE
	.align		4
.L_25:
        /*0088*/ 	.byte	0x03, 0x19
        /*008a*/ 	.short	0x002c


	//----- nvinfo : EIATTR_PARAM_CBANK
	.align		4
        /*008c*/ 	.byte	0x04, 0x0a
        /*008e*/ 	.short	(.L_27 - .L_26)
	.align		4
.L_26:
        /*0090*/ 	.word	index@(.nv.constant0.triton_poi_fused_cat_21)
        /*0094*/ 	.short	0x0210
        /*0096*/ 	.short	0x002c


	//----- nvinfo : EIATTR_SW_WAR
	.align		4
.L_27:
        /*0098*/ 	.byte	0x04, 0x36
        /*009a*/ 	.short	(.L_29 - .L_28)
.L_28:
        /*009c*/ 	.word	0x00000008
.L_29:


//--------------------- .nv.callgraph             --------------------------
	.section	.nv.callgraph,"",@"SHT_CUDA_CALLGRAPH"
	.align	4
	.sectionentsize	8
	.align		4
        /*0000*/ 	.word	0x00000000
	.align		4
        /*0004*/ 	.word	0xffffffff
	.align		4
        /*0008*/ 	.word	0x00000000
	.align		4
        /*000c*/ 	.word	0xfffffffe
	.align		4
        /*0010*/ 	.word	0x00000000
	.align		4
        /*0014*/ 	.word	0xfffffffd
	.align		4
        /*0018*/ 	.word	0x00000000
	.align		4
        /*001c*/ 	.word	0xfffffffc


//--------------------- .text.triton_poi_fused_cat_21 --------------------------
	.section	.text.triton_poi_fused_cat_21,"ax",@progbits
	.align	128
        .global         triton_poi_fused_cat_21
        .type           triton_poi_fused_cat_21,@function
        .size           triton_poi_fused_cat_21,(.L_x_1 - triton_poi_fused_cat_21)
        .other          triton_poi_fused_cat_21,@"STO_CUDA_ENTRY STV_DEFAULT"
triton_poi_fused_cat_21:
.text.triton_poi_fused_cat_21:
[----:B------:R-:W-:Y:S01]  /*0000*/  LDC R1, c[0x0][0x28] ;  /* 0x00000a00ff017b82 */ /* 0x000fe20000000800 */
[----:B------:R-:W1:Y:S07]  /*0010*/  S2R R0, SR_TID.X ;  /* 0x0000000000007919 */ /* 0x000e6e0000002100 */
[----:B------:R-:W2:Y:S01]  /*0020*/  LDC.64 R2, c[0x0][0x210] ;  /* 0x00008400ff027b82 */ /* 0x000ea20000000a00 */
[----:B------:R-:W-:Y:S01]  /*0030*/  ULDC.64 UR4, c[0x0][0x208] ;  /* 0x0000820000047ab9 */ /* 0x000fe20000000a00 */
[----:B------:R-:W3:Y:S06]  /*0040*/  S2R R13, SR_CTAID.X ;  /* 0x00000000000d7919 */ /* 0x000eec0000002500 */
[----:B------:R-:W4:Y:S08]  /*0050*/  LDC.64 R6, c[0x0][0x218] ;  /* 0x00008600ff067b82 */ /* 0x000f300000000a00 */
[----:B------:R-:W5:Y:S08]  /*0060*/  LDC.64 R8, c[0x0][0x220] ;  /* 0x00008800ff087b82 */ /* 0x000f700000000a00 */
[----:B------:R-:W4:Y:S01]  /*0070*/  LDC.64 R10, c[0x0][0x228] ;  /* 0x00008a00ff0a7b82 */ /* 0x000f220000000a00 */
[----:B-1----:R-:W-:-:S04]  /*0080*/  SHF.L.U32 R0, R0, 0x1, RZ ;  /* 0x0000000100007819 */ /* 0x002fc800000006ff */
[----:B------:R-:W-:-:S04]  /*0090*/  LOP3.LUT R0, R0, 0x1fe, RZ, 0xc0, !PT ;  /* 0x000001fe00007812 */ /* 0x000fc800078ec0ff */
[----:B---3--:R-:W-:-:S05]  /*00a0*/  LEA R13, R13, R0, 0x9 ;  /* 0x000000000d0d7211 */ /* 0x008fca00078e48ff */
[----:B--2---:R-:W-:-:S06]  /*00b0*/  IMAD.WIDE R2, R13, 0x4, R2 ;  /* 0x000000040d027825 */ /* 0x004fcc00078e0202 */
[----:B------:R-:W2:Y:S01]  /*00c0*/  LDG.E.64 R2, desc[UR4][R2.64] ;  /* 0x0000000402027981 */ /* 0x000ea2000c1e1b00 */
[----:B------:R-:W-:-:S05]  /*00d0*/  IMAD.HI R0, R13, 0x2aaaaaab, RZ ;  /* 0x2aaaaaab0d007827 */ /* 0x000fca00078e02ff */
[----:B------:R-:W-:-:S04]  /*00e0*/  SHF.R.U32.HI R5, RZ, 0x1f, R0 ;  /* 0x0000001fff057819 */ /* 0x000fc80000011600 */
[----:B------:R-:W-:Y:S02]  /*00f0*/  LEA.HI.SX32 R0, R0, R5, 0x13 ;  /* 0x0000000500007211 */ /* 0x000fe400078f9aff */
[----:B------:R-:W1:Y:S03]  /*0100*/  LDC.64 R4, c[0x0][0x230] ;  /* 0x00008c00ff047b82 */ /* 0x000e660000000a00 */
[----:B------:R-:W-:-:S04]  /*0110*/  IMAD R13, R0, -0xc000, R13 ;  /* 0xffff4000000d7824 */ /* 0x000fc800078e020d */
[----:B------:R-:W-:-:S04]  /*0120*/  IMAD R13, R0, 0xb4000, R13 ;  /* 0x000b4000000d7824 */ /* 0x000fc800078e020d */
[----:B------:R-:W-:Y:S02]  /*0130*/  IMAD R15, R0, 0xc000, R13 ;  /* 0x0000c000000f7824 */ /* 0x000fe400078e020d */
[----:B----4-:R-:W-:-:S04]  /*0140*/  IMAD.WIDE R6, R13, 0x4, R6 ;  /* 0x000000040d067825 */ /* 0x010fc800078e0206 */
[----:B------:R-:W-:Y:S02]  /*0150*/  IMAD R17, R0, 0xc000, R15 ;  /* 0x0000c00000117824 */ /* 0x000fe400078e020f */
[----:B-----5:R-:W-:-:S04]  /*0160*/  IMAD.WIDE R8, R15, 0x4, R8 ;  /* 0x000000040f087825 */ /* 0x020fc800078e0208 */
[----:B------:R-:W-:Y:S02]  /*0170*/  IMAD R19, R0, 0xc000, R17 ;  /* 0x0000c00000137824 */ /* 0x000fe400078e0211 */
[----:B0-----:R-:W-:-:S04]  /*0180*/  IMAD.WIDE R10, R17, 0x4, R10 ;  /* 0x00000004110a7825 */ /* 0x001fc800078e020a */
[----:B-1----:R-:W-:Y:S01]  /*0190*/  IMAD.WIDE R4, R19, 0x4, R4 ;  /* 0x0000000413047825 */ /* 0x002fe200078e0204 */
[----:B--2---:R-:W-:Y:S04]  /*01a0*/  STG.E.64 desc[UR4][R6.64], R2 ;  /* 0x0000000206007986 */ /* 0x004fe8000c101b04 */
[----:B------:R-:W-:Y:S04]  /*01b0*/  STG.E.64 desc[UR4][R8.64], R2 ;  /* 0x0000000208007986 */ /* 0x000fe8000c101b04 */
[----:B------:R-:W-:Y:S04]  /*01c0*/  STG.E.64 desc[UR4][R10.64], R2 ;  /* 0x000000020a007986 */ /* 0x000fe8000c101b04 */
[----:B------:R-:W-:Y:S01]  /*01d0*/  STG.E.64 desc[UR4][R4.64], R2 ;  /* 0x0000000204007986 */ /* 0x000fe2000c101b04 */
[----:B------:R-:W-:Y:S05]  /*01e0*/  EXIT ;  /* 0x000000000000794d */ /* 0x000fea0003800000 */
.L_x_0:
[----:B------:R-:W-:-:S00]  /*01f0*/  BRA `(.L_x_0) ;  /* 0xfffffffc00fc7947 */ /* 0x000fc0000383ffff */
[----:B------:R-:W-:-:S00]  /*0200*/  NOP ;  /* 0x0000000000007918 */ /* 0x000fc00000000000 */
[----:B------:R-:W-:-:S00]  /*0210*/  NOP ;  /* 0x0000000000007918 */ /* 0x000fc00000000000 */
[----:B------:R-:W-:-:S00]  /*0220*/  NOP ;  /* 0x0000000000007918 */ /* 0x000fc00000000000 */
[----:B------:R-:W-:-:S00]  /*0230*/  NOP ;  /* 0x0000000000007918 */ /* 0x000fc00000000000 */
[----:B------:R-:W-:-:S00]  /*0240*/  NOP ;  /* 0x0000000000007918 */ /* 0x000fc00000000000 */
[----:B------:R-:W-:-:S00]  /*0250*/  NOP ;  /* 0x0000000000007918 */ /* 0x000fc00000000000 */
[----:B------:R-:W-:-:S00]  /*0260*/  NOP ;  /* 0x0000000000007918 */ /* 0x000fc00000000000 */
[----:B------:R-:W-:-:S00]  /*0270*/  NOP ;  /* 0x0000000000007918 */ /* 0x000fc00000000000 */
.L_x_1:


//--------------------- .nv.constant0.triton_poi_fused_cat_21 --------------------------
	.section	.nv.constant0.triton_poi_fused_cat_21,"a",@progbits
	.sectionflags	@""
	.align	4
.nv.constant0.triton_poi_fused_cat_21:
	.zero		572
